//
// Generated by NVIDIA NVVM Compiler
//
// Compiler Build ID: CL-36424714
// Cuda compilation tools, release 13.0, V13.0.88
// Based on NVVM 20.0.0
//

.version 9.0
.target sm_100
.address_size 64

	// .globl	_Z9gmultiplyPdS_S_iii
// _ZZ9gmultiplyPdS_S_iiiE2At has been demoted
// _ZZ9gmultiplyPdS_S_iiiE2Bt has been demoted

.visible .entry _Z9gmultiplyPdS_S_iii(
	.param .u64 .ptr .align 1 _Z9gmultiplyPdS_S_iii_param_0,
	.param .u64 .ptr .align 1 _Z9gmultiplyPdS_S_iii_param_1,
	.param .u64 .ptr .align 1 _Z9gmultiplyPdS_S_iii_param_2,
	.param .u32 _Z9gmultiplyPdS_S_iii_param_3,
	.param .u32 _Z9gmultiplyPdS_S_iii_param_4,
	.param .u32 _Z9gmultiplyPdS_S_iii_param_5
)
{
	.reg .pred 	%p<6>;
	.reg .b32 	%r<53>;
	.reg .b64 	%rd<37>;
	.reg .b64 	%fd<347>;
	// demoted variable
	.shared .align 16 .b8 _ZZ9gmultiplyPdS_S_iiiE2At[8192];
	// demoted variable
	.shared .align 16 .b8 _ZZ9gmultiplyPdS_S_iiiE2Bt[8192];
	ld.param.u64 	%rd8, [_Z9gmultiplyPdS_S_iii_param_0];
	ld.param.u32 	%r22, [_Z9gmultiplyPdS_S_iii_param_3];
	ld.param.u32 	%r20, [_Z9gmultiplyPdS_S_iii_param_4];
	ld.param.u32 	%r21, [_Z9gmultiplyPdS_S_iii_param_5];
	cvta.to.global.u64 	%rd1, %rd8;
	mov.u32 	%r1, %tid.x;
	mov.u32 	%r2, %tid.y;
	shl.b32 	%r3, %r1, 1;
	shl.b32 	%r24, %r2, 1;
	mov.u32 	%r25, %ctaid.x;
	shl.b32 	%r4, %r25, 5;
	add.s32 	%r5, %r4, %r3;
	or.b32  	%r26, %r5, 1;
	mov.u32 	%r27, %ctaid.y;
	shl.b32 	%r28, %r27, 5;
	add.s32 	%r29, %r28, %r24;
	add.s32 	%r30, %r29, 1;
	setp.ge.s32 	%p1, %r26, %r21;
	setp.ge.s32 	%p2, %r30, %r22;
	or.pred  	%p3, %p1, %p2;
	@%p3 bra 	$L__BB0_5;
	setp.lt.s32 	%p4, %r20, 1;
	mov.f64 	%fd343, 0d0000000000000000;
	mov.f64 	%fd344, %fd343;
	mov.f64 	%fd345, %fd343;
	mov.f64 	%fd346, %fd343;
	@%p4 bra 	$L__BB0_4;
	mul.lo.s32 	%r32, %r20, %r29;
	add.s32 	%r49, %r32, %r3;
	shl.b32 	%r33, %r2, 9;
	mov.u32 	%r34, _ZZ9gmultiplyPdS_S_iiiE2At;
	add.s32 	%r8, %r34, %r33;
	add.s32 	%r35, %r32, %r20;
	mov.u32 	%r36, _ZZ9gmultiplyPdS_S_iiiE2Bt;
	add.s32 	%r37, %r36, %r33;
	shl.b32 	%r38, %r1, 5;
	add.s32 	%r9, %r37, %r38;
	mul.wide.u32 	%rd11, %r1, 16;
	mul.wide.u32 	%rd12, %r35, 8;
	add.s64 	%rd13, %rd11, %rd12;
	add.s64 	%rd14, %rd13, %rd1;
	add.s64 	%rd36, %rd14, 8;
	mul.wide.u32 	%rd15, %r49, 8;
	add.s64 	%rd16, %rd15, %rd1;
	add.s64 	%rd35, %rd16, 8;
	mul.lo.s32 	%r39, %r2, %r21;
	shl.b32 	%r40, %r39, 1;
	add.s32 	%r41, %r40, %r4;
	add.s32 	%r51, %r41, %r3;
	add.s32 	%r50, %r35, %r3;
	mov.f64 	%fd346, 0d0000000000000000;
	mov.b32 	%r52, 0;
	mul.wide.s32 	%rd25, %r21, 8;
	mov.f64 	%fd345, %fd346;
	mov.f64 	%fd344, %fd346;
	mov.f64 	%fd343, %fd346;
$L__BB0_3:
	ld.param.u64 	%rd33, [_Z9gmultiplyPdS_S_iii_param_1];
	ld.param.u64 	%rd32, [_Z9gmultiplyPdS_S_iii_param_0];
	bar.sync 	0;
	cvta.to.global.u64 	%rd17, %rd32;
	mul.wide.u32 	%rd18, %r49, 8;
	add.s64 	%rd19, %rd17, %rd18;
	ld.global.f64 	%fd15, [%rd19];
	ld.global.f64 	%fd16, [%rd35];
	mov.u32 	%r42, %tid.x;
	shl.b32 	%r43, %r42, 5;
	add.s32 	%r44, %r8, %r43;
	st.shared.v2.f64 	[%r44], {%fd15, %fd16};
	mul.wide.u32 	%rd20, %r50, 8;
	add.s64 	%rd21, %rd17, %rd20;
	ld.global.f64 	%fd17, [%rd21];
	ld.global.f64 	%fd18, [%rd36];
	st.shared.v2.f64 	[%r44+16], {%fd17, %fd18};
	cvta.to.global.u64 	%rd22, %rd33;
	mul.wide.s32 	%rd23, %r51, 8;
	add.s64 	%rd24, %rd22, %rd23;
	ld.global.f64 	%fd19, [%rd24];
	ld.global.f64 	%fd20, [%rd24+8];
	st.shared.v2.f64 	[%r9], {%fd19, %fd20};
	add.s64 	%rd26, %rd24, %rd25;
	ld.global.f64 	%fd21, [%rd26];
	ld.global.f64 	%fd22, [%rd26+8];
	st.shared.v2.f64 	[%r9+16], {%fd21, %fd22};
	bar.sync 	0;
	ld.shared.v2.f64 	{%fd23, %fd24}, [%r8];
	mov.u32 	%r45, _ZZ9gmultiplyPdS_S_iiiE2Bt;
	add.s32 	%r46, %r45, %r43;
	ld.shared.v2.f64 	{%fd25, %fd26}, [%r46];
	ld.shared.v2.f64 	{%fd27, %fd28}, [%r46+16];
	mul.f64 	%fd29, %fd24, %fd27;
	fma.rn.f64 	%fd30, %fd23, %fd25, %fd29;
	add.f64 	%fd31, %fd343, %fd30;
	mul.f64 	%fd32, %fd24, %fd28;
	fma.rn.f64 	%fd33, %fd23, %fd26, %fd32;
	add.f64 	%fd34, %fd344, %fd33;
	ld.shared.v2.f64 	{%fd35, %fd36}, [%r8+16];
	mul.f64 	%fd37, %fd36, %fd27;
	fma.rn.f64 	%fd38, %fd35, %fd25, %fd37;
	add.f64 	%fd39, %fd345, %fd38;
	mul.f64 	%fd40, %fd36, %fd28;
	fma.rn.f64 	%fd41, %fd35, %fd26, %fd40;
	add.f64 	%fd42, %fd346, %fd41;
	ld.shared.v2.f64 	{%fd43, %fd44}, [%r8+32];
	ld.shared.v2.f64 	{%fd45, %fd46}, [%r46+512];
	ld.shared.v2.f64 	{%fd47, %fd48}, [%r46+528];
	mul.f64 	%fd49, %fd44, %fd47;
	fma.rn.f64 	%fd50, %fd43, %fd45, %fd49;
	add.f64 	%fd51, %fd31, %fd50;
	mul.f64 	%fd52, %fd44, %fd48;
	fma.rn.f64 	%fd53, %fd43, %fd46, %fd52;
	add.f64 	%fd54, %fd34, %fd53;
	ld.shared.v2.f64 	{%fd55, %fd56}, [%r8+48];
	mul.f64 	%fd57, %fd56, %fd47;
	fma.rn.f64 	%fd58, %fd55, %fd45, %fd57;
	add.f64 	%fd59, %fd39, %fd58;
	mul.f64 	%fd60, %fd56, %fd48;
	fma.rn.f64 	%fd61, %fd55, %fd46, %fd60;
	add.f64 	%fd62, %fd42, %fd61;
	ld.shared.v2.f64 	{%fd63, %fd64}, [%r8+64];
	ld.shared.v2.f64 	{%fd65, %fd66}, [%r46+1024];
	ld.shared.v2.f64 	{%fd67, %fd68}, [%r46+1040];
	mul.f64 	%fd69, %fd64, %fd67;
	fma.rn.f64 	%fd70, %fd63, %fd65, %fd69;
	add.f64 	%fd71, %fd51, %fd70;
	mul.f64 	%fd72, %fd64, %fd68;
	fma.rn.f64 	%fd73, %fd63, %fd66, %fd72;
	add.f64 	%fd74, %fd54, %fd73;
	ld.shared.v2.f64 	{%fd75, %fd76}, [%r8+80];
	mul.f64 	%fd77, %fd76, %fd67;
	fma.rn.f64 	%fd78, %fd75, %fd65, %fd77;
	add.f64 	%fd79, %fd59, %fd78;
	mul.f64 	%fd80, %fd76, %fd68;
	fma.rn.f64 	%fd81, %fd75, %fd66, %fd80;
	add.f64 	%fd82, %fd62, %fd81;
	ld.shared.v2.f64 	{%fd83, %fd84}, [%r8+96];
	ld.shared.v2.f64 	{%fd85, %fd86}, [%r46+1536];
	ld.shared.v2.f64 	{%fd87, %fd88}, [%r46+1552];
	mul.f64 	%fd89, %fd84, %fd87;
	fma.rn.f64 	%fd90, %fd83, %fd85, %fd89;
	add.f64 	%fd91, %fd71, %fd90;
	mul.f64 	%fd92, %fd84, %fd88;
	fma.rn.f64 	%fd93, %fd83, %fd86, %fd92;
	add.f64 	%fd94, %fd74, %fd93;
	ld.shared.v2.f64 	{%fd95, %fd96}, [%r8+112];
	mul.f64 	%fd97, %fd96, %fd87;
	fma.rn.f64 	%fd98, %fd95, %fd85, %fd97;
	add.f64 	%fd99, %fd79, %fd98;
	mul.f64 	%fd100, %fd96, %fd88;
	fma.rn.f64 	%fd101, %fd95, %fd86, %fd100;
	add.f64 	%fd102, %fd82, %fd101;
	ld.shared.v2.f64 	{%fd103, %fd104}, [%r8+128];
	ld.shared.v2.f64 	{%fd105, %fd106}, [%r46+2048];
	ld.shared.v2.f64 	{%fd107, %fd108}, [%r46+2064];
	mul.f64 	%fd109, %fd104, %fd107;
	fma.rn.f64 	%fd110, %fd103, %fd105, %fd109;
	add.f64 	%fd111, %fd91, %fd110;
	mul.f64 	%fd112, %fd104, %fd108;
	fma.rn.f64 	%fd113, %fd103, %fd106, %fd112;
	add.f64 	%fd114, %fd94, %fd113;
	ld.shared.v2.f64 	{%fd115, %fd116}, [%r8+144];
	mul.f64 	%fd117, %fd116, %fd107;
	fma.rn.f64 	%fd118, %fd115, %fd105, %fd117;
	add.f64 	%fd119, %fd99, %fd118;
	mul.f64 	%fd120, %fd116, %fd108;
	fma.rn.f64 	%fd121, %fd115, %fd106, %fd120;
	add.f64 	%fd122, %fd102, %fd121;
	ld.shared.v2.f64 	{%fd123, %fd124}, [%r8+160];
	ld.shared.v2.f64 	{%fd125, %fd126}, [%r46+2560];
	ld.shared.v2.f64 	{%fd127, %fd128}, [%r46+2576];
	mul.f64 	%fd129, %fd124, %fd127;
	fma.rn.f64 	%fd130, %fd123, %fd125, %fd129;
	add.f64 	%fd131, %fd111, %fd130;
	mul.f64 	%fd132, %fd124, %fd128;
	fma.rn.f64 	%fd133, %fd123, %fd126, %fd132;
	add.f64 	%fd134, %fd114, %fd133;
	ld.shared.v2.f64 	{%fd135, %fd136}, [%r8+176];
	mul.f64 	%fd137, %fd136, %fd127;
	fma.rn.f64 	%fd138, %fd135, %fd125, %fd137;
	add.f64 	%fd139, %fd119, %fd138;
	mul.f64 	%fd140, %fd136, %fd128;
	fma.rn.f64 	%fd141, %fd135, %fd126, %fd140;
	add.f64 	%fd142, %fd122, %fd141;
	ld.shared.v2.f64 	{%fd143, %fd144}, [%r8+192];
	ld.shared.v2.f64 	{%fd145, %fd146}, [%r46+3072];
	ld.shared.v2.f64 	{%fd147, %fd148}, [%r46+3088];
	mul.f64 	%fd149, %fd144, %fd147;
	fma.rn.f64 	%fd150, %fd143, %fd145, %fd149;
	add.f64 	%fd151, %fd131, %fd150;
	mul.f64 	%fd152, %fd144, %fd148;
	fma.rn.f64 	%fd153, %fd143, %fd146, %fd152;
	add.f64 	%fd154, %fd134, %fd153;
	ld.shared.v2.f64 	{%fd155, %fd156}, [%r8+208];
	mul.f64 	%fd157, %fd156, %fd147;
	fma.rn.f64 	%fd158, %fd155, %fd145, %fd157;
	add.f64 	%fd159, %fd139, %fd158;
	mul.f64 	%fd160, %fd156, %fd148;
	fma.rn.f64 	%fd161, %fd155, %fd146, %fd160;
	add.f64 	%fd162, %fd142, %fd161;
	ld.shared.v2.f64 	{%fd163, %fd164}, [%r8+224];
	ld.shared.v2.f64 	{%fd165, %fd166}, [%r46+3584];
	ld.shared.v2.f64 	{%fd167, %fd168}, [%r46+3600];
	mul.f64 	%fd169, %fd164, %fd167;
	fma.rn.f64 	%fd170, %fd163, %fd165, %fd169;
	add.f64 	%fd171, %fd151, %fd170;
	mul.f64 	%fd172, %fd164, %fd168;
	fma.rn.f64 	%fd173, %fd163, %fd166, %fd172;
	add.f64 	%fd174, %fd154, %fd173;
	ld.shared.v2.f64 	{%fd175, %fd176}, [%r8+240];
	mul.f64 	%fd177, %fd176, %fd167;
	fma.rn.f64 	%fd178, %fd175, %fd165, %fd177;
	add.f64 	%fd179, %fd159, %fd178;
	mul.f64 	%fd180, %fd176, %fd168;
	fma.rn.f64 	%fd181, %fd175, %fd166, %fd180;
	add.f64 	%fd182, %fd162, %fd181;
	ld.shared.v2.f64 	{%fd183, %fd184}, [%r8+256];
	ld.shared.v2.f64 	{%fd185, %fd186}, [%r46+4096];
	ld.shared.v2.f64 	{%fd187, %fd188}, [%r46+4112];
	mul.f64 	%fd189, %fd184, %fd187;
	fma.rn.f64 	%fd190, %fd183, %fd185, %fd189;
	add.f64 	%fd191, %fd171, %fd190;
	mul.f64 	%fd192, %fd184, %fd188;
	fma.rn.f64 	%fd193, %fd183, %fd186, %fd192;
	add.f64 	%fd194, %fd174, %fd193;
	ld.shared.v2.f64 	{%fd195, %fd196}, [%r8+272];
	mul.f64 	%fd197, %fd196, %fd187;
	fma.rn.f64 	%fd198, %fd195, %fd185, %fd197;
	add.f64 	%fd199, %fd179, %fd198;
	mul.f64 	%fd200, %fd196, %fd188;
	fma.rn.f64 	%fd201, %fd195, %fd186, %fd200;
	add.f64 	%fd202, %fd182, %fd201;
	ld.shared.v2.f64 	{%fd203, %fd204}, [%r8+288];
	ld.shared.v2.f64 	{%fd205, %fd206}, [%r46+4608];
	ld.shared.v2.f64 	{%fd207, %fd208}, [%r46+4624];
	mul.f64 	%fd209, %fd204, %fd207;
	fma.rn.f64 	%fd210, %fd203, %fd205, %fd209;
	add.f64 	%fd211, %fd191, %fd210;
	mul.f64 	%fd212, %fd204, %fd208;
	fma.rn.f64 	%fd213, %fd203, %fd206, %fd212;
	add.f64 	%fd214, %fd194, %fd213;
	ld.shared.v2.f64 	{%fd215, %fd216}, [%r8+304];
	mul.f64 	%fd217, %fd216, %fd207;
	fma.rn.f64 	%fd218, %fd215, %fd205, %fd217;
	add.f64 	%fd219, %fd199, %fd218;
	mul.f64 	%fd220, %fd216, %fd208;
	fma.rn.f64 	%fd221, %fd215, %fd206, %fd220;
	add.f64 	%fd222, %fd202, %fd221;
	ld.shared.v2.f64 	{%fd223, %fd224}, [%r8+320];
	ld.shared.v2.f64 	{%fd225, %fd226}, [%r46+5120];
	ld.shared.v2.f64 	{%fd227, %fd228}, [%r46+5136];
	mul.f64 	%fd229, %fd224, %fd227;
	fma.rn.f64 	%fd230, %fd223, %fd225, %fd229;
	add.f64 	%fd231, %fd211, %fd230;
	mul.f64 	%fd232, %fd224, %fd228;
	fma.rn.f64 	%fd233, %fd223, %fd226, %fd232;
	add.f64 	%fd234, %fd214, %fd233;
	ld.shared.v2.f64 	{%fd235, %fd236}, [%r8+336];
	mul.f64 	%fd237, %fd236, %fd227;
	fma.rn.f64 	%fd238, %fd235, %fd225, %fd237;
	add.f64 	%fd239, %fd219, %fd238;
	mul.f64 	%fd240, %fd236, %fd228;
	fma.rn.f64 	%fd241, %fd235, %fd226, %fd240;
	add.f64 	%fd242, %fd222, %fd241;
	ld.shared.v2.f64 	{%fd243, %fd244}, [%r8+352];
	ld.shared.v2.f64 	{%fd245, %fd246}, [%r46+5632];
	ld.shared.v2.f64 	{%fd247, %fd248}, [%r46+5648];
	mul.f64 	%fd249, %fd244, %fd247;
	fma.rn.f64 	%fd250, %fd243, %fd245, %fd249;
	add.f64 	%fd251, %fd231, %fd250;
	mul.f64 	%fd252, %fd244, %fd248;
	fma.rn.f64 	%fd253, %fd243, %fd246, %fd252;
	add.f64 	%fd254, %fd234, %fd253;
	ld.shared.v2.f64 	{%fd255, %fd256}, [%r8+368];
	mul.f64 	%fd257, %fd256, %fd247;
	fma.rn.f64 	%fd258, %fd255, %fd245, %fd257;
	add.f64 	%fd259, %fd239, %fd258;
	mul.f64 	%fd260, %fd256, %fd248;
	fma.rn.f64 	%fd261, %fd255, %fd246, %fd260;
	add.f64 	%fd262, %fd242, %fd261;
	ld.shared.v2.f64 	{%fd263, %fd264}, [%r8+384];
	ld.shared.v2.f64 	{%fd265, %fd266}, [%r46+6144];
	ld.shared.v2.f64 	{%fd267, %fd268}, [%r46+6160];
	mul.f64 	%fd269, %fd264, %fd267;
	fma.rn.f64 	%fd270, %fd263, %fd265, %fd269;
	add.f64 	%fd271, %fd251, %fd270;
	mul.f64 	%fd272, %fd264, %fd268;
	fma.rn.f64 	%fd273, %fd263, %fd266, %fd272;
	add.f64 	%fd274, %fd254, %fd273;
	ld.shared.v2.f64 	{%fd275, %fd276}, [%r8+400];
	mul.f64 	%fd277, %fd276, %fd267;
	fma.rn.f64 	%fd278, %fd275, %fd265, %fd277;
	add.f64 	%fd279, %fd259, %fd278;
	mul.f64 	%fd280, %fd276, %fd268;
	fma.rn.f64 	%fd281, %fd275, %fd266, %fd280;
	add.f64 	%fd282, %fd262, %fd281;
	ld.shared.v2.f64 	{%fd283, %fd284}, [%r8+416];
	ld.shared.v2.f64 	{%fd285, %fd286}, [%r46+6656];
	ld.shared.v2.f64 	{%fd287, %fd288}, [%r46+6672];
	mul.f64 	%fd289, %fd284, %fd287;
	fma.rn.f64 	%fd290, %fd283, %fd285, %fd289;
	add.f64 	%fd291, %fd271, %fd290;
	mul.f64 	%fd292, %fd284, %fd288;
	fma.rn.f64 	%fd293, %fd283, %fd286, %fd292;
	add.f64 	%fd294, %fd274, %fd293;
	ld.shared.v2.f64 	{%fd295, %fd296}, [%r8+432];
	mul.f64 	%fd297, %fd296, %fd287;
	fma.rn.f64 	%fd298, %fd295, %fd285, %fd297;
	add.f64 	%fd299, %fd279, %fd298;
	mul.f64 	%fd300, %fd296, %fd288;
	fma.rn.f64 	%fd301, %fd295, %fd286, %fd300;
	add.f64 	%fd302, %fd282, %fd301;
	ld.shared.v2.f64 	{%fd303, %fd304}, [%r8+448];
	ld.shared.v2.f64 	{%fd305, %fd306}, [%r46+7168];
	ld.shared.v2.f64 	{%fd307, %fd308}, [%r46+7184];
	mul.f64 	%fd309, %fd304, %fd307;
	fma.rn.f64 	%fd310, %fd303, %fd305, %fd309;
	add.f64 	%fd311, %fd291, %fd310;
	mul.f64 	%fd312, %fd304, %fd308;
	fma.rn.f64 	%fd313, %fd303, %fd306, %fd312;
	add.f64 	%fd314, %fd294, %fd313;
	ld.shared.v2.f64 	{%fd315, %fd316}, [%r8+464];
	mul.f64 	%fd317, %fd316, %fd307;
	fma.rn.f64 	%fd318, %fd315, %fd305, %fd317;
	add.f64 	%fd319, %fd299, %fd318;
	mul.f64 	%fd320, %fd316, %fd308;
	fma.rn.f64 	%fd321, %fd315, %fd306, %fd320;
	add.f64 	%fd322, %fd302, %fd321;
	ld.shared.v2.f64 	{%fd323, %fd324}, [%r8+480];
	ld.shared.v2.f64 	{%fd325, %fd326}, [%r46+7680];
	ld.shared.v2.f64 	{%fd327, %fd328}, [%r46+7696];
	mul.f64 	%fd329, %fd324, %fd327;
	fma.rn.f64 	%fd330, %fd323, %fd325, %fd329;
	add.f64 	%fd343, %fd311, %fd330;
	mul.f64 	%fd331, %fd324, %fd328;
	fma.rn.f64 	%fd332, %fd323, %fd326, %fd331;
	add.f64 	%fd344, %fd314, %fd332;
	ld.shared.v2.f64 	{%fd333, %fd334}, [%r8+496];
	mul.f64 	%fd335, %fd334, %fd327;
	fma.rn.f64 	%fd336, %fd333, %fd325, %fd335;
	add.f64 	%fd345, %fd319, %fd336;
	mul.f64 	%fd337, %fd334, %fd328;
	fma.rn.f64 	%fd338, %fd333, %fd326, %fd337;
	add.f64 	%fd346, %fd322, %fd338;
	add.s32 	%r52, %r52, 32;
	add.s64 	%rd36, %rd36, 256;
	add.s64 	%rd35, %rd35, 256;
	shl.b32 	%r47, %r21, 5;
	add.s32 	%r51, %r51, %r47;
	add.s32 	%r50, %r50, 32;
	add.s32 	%r49, %r49, 32;
	setp.lt.s32 	%p5, %r52, %r20;
	@%p5 bra 	$L__BB0_3;
$L__BB0_4:
	ld.param.u64 	%rd34, [_Z9gmultiplyPdS_S_iii_param_2];
	mad.lo.s32 	%r48, %r21, %r29, %r5;
	cvta.to.global.u64 	%rd27, %rd34;
	mul.wide.s32 	%rd28, %r48, 8;
	add.s64 	%rd29, %rd27, %rd28;
	st.global.f64 	[%rd29], %fd343;
	st.global.f64 	[%rd29+8], %fd344;
	mul.wide.s32 	%rd30, %r21, 8;
	add.s64 	%rd31, %rd29, %rd30;
	st.global.f64 	[%rd31], %fd345;
	st.global.f64 	[%rd31+8], %fd346;
$L__BB0_5:
	ret;

}


// ===== COMPILED SASS (sm_100) =====

	.target	sm_100

	.elftype	@"ET_EXEC"


//--------------------- .note.nv.tkinfo           --------------------------
	.section	.note.nv.tkinfo,"",@"SHT_NOTE"
	.sectionflags	@"SHF_NOTE_NV_TKINFO"
	.tkinfo
        /*0018*/ 	.word	0x00000002
        /*0030*/ 	.string	""
        /*0030*/ 	.string	"ptxas"
        /*0030*/ 	.string	"Cuda compilation tools, release 13.0, V13.0.88"
        /*0030*/ 	.string	"Build cuda_13.0.r13.0/compiler.36424714_0"
        /*0030*/ 	.string	"-arch sm_100 -m 64 "



//--------------------- .note.nv.cuinfo           --------------------------
	.section	.note.nv.cuinfo,"",@"SHT_NOTE"
	.sectionflags	@"SHF_NOTE_NV_CUINFO"
        /*0018*/ 	.short	0x0002
        /*001a*/ 	.short	0x0064
        /*001c*/ 	.short	0x0082
	.zero		2


//--------------------- .nv.info                  --------------------------
	.section	.nv.info,"",@"SHT_CUDA_INFO"
	.align	4


	//----- nvinfo : EIATTR_REGCOUNT
	.align		4
        /*0000*/ 	.byte	0x04, 0x2f
        /*0002*/ 	.short	(.L_1 - .L_0)
	.align		4
.L_0:
        /*0004*/ 	.word	index@(_Z9gmultiplyPdS_S_iii)
        /*0008*/ 	.word	0x00000038


	//----- nvinfo : EIATTR_FRAME_SIZE
	.align		4
.L_1:
        /*000c*/ 	.byte	0x04, 0x11
        /*000e*/ 	.short	(.L_3 - .L_2)
	.align		4
.L_2:
        /*0010*/ 	.word	index@(_Z9gmultiplyPdS_S_iii)
        /*0014*/ 	.word	0x00000000


	//----- nvinfo : EIATTR_MIN_STACK_SIZE
	.align		4
.L_3:
        /*0018*/ 	.byte	0x04, 0x12
        /*001a*/ 	.short	(.L_5 - .L_4)
	.align		4
.L_4:
        /*001c*/ 	.word	index@(_Z9gmultiplyPdS_S_iii)
        /*0020*/ 	.word	0x00000000
.L_5:


//--------------------- .nv.compat                --------------------------
	.section	.nv.compat,"",@"SHT_CUDA_COMPAT_INFO"
	.align	4
        /*0000*/ 	.byte	0x02, 0x09, 0x00, 0x00, 0x02, 0x02, 0x01, 0x00, 0x02, 0x05, 0x05, 0x00, 0x03, 0x07, 0x01, 0x01
        /*0010*/ 	.byte	0x02, 0x03, 0x00, 0x00, 0x02, 0x06, 0x01, 0x00, 0x04, 0x0b, 0x08, 0x00, 0x01, 0x00, 0x00, 0x00
        /*0020*/ 	.byte	0x00, 0x00, 0x00, 0x00


//--------------------- .nv.info._Z9gmultiplyPdS_S_iii --------------------------
	.section	.nv.info._Z9gmultiplyPdS_S_iii,"",@"SHT_CUDA_INFO"
	.sectionflags	@""
	.align	4


	//----- nvinfo : EIATTR_CUDA_API_VERSION
	.align		4
        /*0000*/ 	.byte	0x04, 0x37
        /*0002*/ 	.short	(.L_7 - .L_6)
.L_6:
        /*0004*/ 	.word	0x00000082


	//----- nvinfo : EIATTR_KPARAM_INFO
	.align		4
.L_7:
        /*0008*/ 	.byte	0x04, 0x17
        /*000a*/ 	.short	(.L_9 - .L_8)
.L_8:
        /*000c*/ 	.word	0x00000000
        /*0010*/ 	.short	0x0005
        /*0012*/ 	.short	0x0020
        /*0014*/ 	.byte	0x00, 0xf0, 0x11, 0x00


	//----- nvinfo : EIATTR_KPARAM_INFO
	.align		4
.L_9:
        /*0018*/ 	.byte	0x04, 0x17
        /*001a*/ 	.short	(.L_11 - .L_10)
.L_10:
        /*001c*/ 	.word	0x00000000
        /*0020*/ 	.short	0x0004
        /*0022*/ 	.short	0x001c
        /*0024*/ 	.byte	0x00, 0xf0, 0x11, 0x00


	//----- nvinfo : EIATTR_KPARAM_INFO
	.align		4
.L_11:
        /*0028*/ 	.byte	0x04, 0x17
        /*002a*/ 	.short	(.L_13 - .L_12)
.L_12:
        /*002c*/ 	.word	0x00000000
        /*0030*/ 	.short	0x0003
        /*0032*/ 	.short	0x0018
        /*0034*/ 	.byte	0x00, 0xf0, 0x11, 0x00


	//----- nvinfo : EIATTR_KPARAM_INFO
	.align		4
.L_13:
        /*0038*/ 	.byte	0x04, 0x17
        /*003a*/ 	.short	(.L_15 - .L_14)
.L_14:
        /*003c*/ 	.word	0x00000000
        /*0040*/ 	.short	0x0002
        /*0042*/ 	.short	0x0010
        /*0044*/ 	.byte	0x00, 0xf5, 0x21, 0x00


	//----- nvinfo : EIATTR_KPARAM_INFO
	.align		4
.L_15:
        /*0048*/ 	.byte	0x04, 0x17
        /*004a*/ 	.short	(.L_17 - .L_16)
.L_16:
        /*004c*/ 	.word	0x00000000
        /*0050*/ 	.short	0x0001
        /*0052*/ 	.short	0x0008
        /*0054*/ 	.byte	0x00, 0xf5, 0x21, 0x00


	//----- nvinfo : EIATTR_KPARAM_INFO
	.align		4
.L_17:
        /*0058*/ 	.byte	0x04, 0x17
        /*005a*/ 	.short	(.L_19 - .L_18)
.L_18:
        /*005c*/ 	.word	0x00000000
        /*0060*/ 	.short	0x0000
        /*0062*/ 	.short	0x0000
        /*0064*/ 	.byte	0x00, 0xf5, 0x21, 0x00


	//----- nvinfo : EIATTR_SPARSE_MMA_MASK
	.align		4
.L_19:
        /*0068*/ 	.byte	0x03, 0x50
        /*006a*/ 	.short	0x0000


	//----- nvinfo : EIATTR_MAXREG_COUNT
	.align		4
        /*006c*/ 	.byte	0x03, 0x1b
        /*006e*/ 	.short	0x00ff


	//----- nvinfo : EIATTR_NUM_BARRIERS
	.align		4
        /*0070*/ 	.byte	0x02, 0x4c
        /*0072*/ 	.byte	0x01
	.zero		1


	//----- nvinfo : EIATTR_MERCURY_ISA_VERSION
	.align		4
        /*0074*/ 	.byte	0x03, 0x5f
        /*0076*/ 	.short	0x0101


	//----- nvinfo : EIATTR_VRC_CTA_INIT_COUNT
	.align		4
        /*0078*/ 	.byte	0x02, 0x4a
	.zero		1
	.zero		1


	//----- nvinfo : EIATTR_EXIT_INSTR_OFFSETS
	.align		4
        /*007c*/ 	.byte	0x04, 0x1c
        /*007e*/ 	.short	(.L_21 - .L_20)


	//   ....[0]....
.L_20:
        /*0080*/ 	.word	0x000000f0


	//   ....[1]....
        /*0084*/ 	.word	0x00001660


	//----- nvinfo : EIATTR_CBANK_PARAM_SIZE
	.align		4
.L_21:
        /*0088*/ 	.byte	0x03, 0x19
        /*008a*/ 	.short	0x0024


	//----- nvinfo : EIATTR_PARAM_CBANK
	.align		4
        /*008c*/ 	.byte	0x04, 0x0a
        /*008e*/ 	.short	(.L_23 - .L_22)
	.align		4
.L_22:
        /*0090*/ 	.word	index@(.nv.constant0._Z9gmultiplyPdS_S_iii)
        /*0094*/ 	.short	0x0380
        /*0096*/ 	.short	0x0024


	//----- nvinfo : EIATTR_SW_WAR
	.align		4
.L_23:
        /*0098*/ 	.byte	0x04, 0x36
        /*009a*/ 	.short	(.L_25 - .L_24)
.L_24:
        /*009c*/ 	.word	0x00000008
.L_25:


//--------------------- .nv.callgraph             --------------------------
	.section	.nv.callgraph,"",@"SHT_CUDA_CALLGRAPH"
	.align	4
	.sectionentsize	8
	.align		4
        /*0000*/ 	.word	0x00000000
	.align		4
        /*0004*/ 	.word	0xffffffff
	.align		4
        /*0008*/ 	.word	0x00000000
	.align		4
        /*000c*/ 	.word	0xfffffffe
	.align		4
        /*0010*/ 	.word	0x00000000
	.align		4
        /*0014*/ 	.word	0xfffffffd
	.align		4
        /*0018*/ 	.word	0x00000000
	.align		4
        /*001c*/ 	.word	0xfffffffc


//--------------------- .text._Z9gmultiplyPdS_S_iii --------------------------
	.section	.text._Z9gmultiplyPdS_S_iii,"ax",@progbits
	.align	128
        .global         _Z9gmultiplyPdS_S_iii
        .type           _Z9gmultiplyPdS_S_iii,@function
        .size           _Z9gmultiplyPdS_S_iii,(.L_x_3 - _Z9gmultiplyPdS_S_iii)
        .other          _Z9gmultiplyPdS_S_iii,@"STO_CUDA_ENTRY STV_DEFAULT"
_Z9gmultiplyPdS_S_iii:
.text._Z9gmultiplyPdS_S_iii:
[----:B------:R-:W-:Y:S01]  /*0000*/  LDC R1, c[0x0][0x37c] ;  /* 0x0000df00ff017b82 */ /* 0x000fe20000000800 */
[----:B------:R-:W0:Y:S07]  /*0010*/  S2R R43, SR_TID.Y ;  /* 0x00000000002b7919 */ /* 0x000e2e0000002200 */
[----:B------:R-:W1:Y:S01]  /*0020*/  S2UR UR5, SR_CTAID.X ;  /* 0x00000000000579c3 */ /* 0x000e620000002500 */
[----:B------:R-:W2:Y:S01]  /*0030*/  LDCU UR4, c[0x0][0x398] ;  /* 0x00007300ff0477ac */ /* 0x000ea20008000800 */
[----:B------:R-:W0:Y:S01]  /*0040*/  S2R R2, SR_CTAID.Y ;  /* 0x0000000000027919 */ /* 0x000e220000002600 */
[----:B------:R-:W3:Y:S01]  /*0050*/  LDCU UR10, c[0x0][0x3a0] ;  /* 0x00007400ff0a77ac */ /* 0x000ee20008000800 */
[----:B------:R-:W4:Y:S01]  /*0060*/  S2R R0, SR_TID.X ;  /* 0x0000000000007919 */ /* 0x000f220000002100 */
[----:B-1----:R-:W-:Y:S01]  /*0070*/  USHF.L.U32 UR5, UR5, 0x5, URZ ;  /* 0x0000000505057899 */ /* 0x002fe200080006ff */
[----:B0-----:R-:W-:-:S04]  /*0080*/  IMAD R2, R2, 0x10, R43 ;  /* 0x0000001002027824 */ /* 0x001fc800078e022b */
[----:B------:R-:W-:Y:S01]  /*0090*/  IMAD.SHL.U32 R40, R2, 0x2, RZ ;  /* 0x0000000202287824 */ /* 0x000fe200078e00ff */
[----:B----4-:R-:W-:-:S04]  /*00a0*/  LEA R2, R0, UR5, 0x1 ;  /* 0x0000000500027c11 */ /* 0x010fc8000f8e08ff */
[----:B------:R-:W-:Y:S01]  /*00b0*/  IADD3 R4, PT, PT, R40, 0x1, RZ ;  /* 0x0000000128047810 */ /* 0x000fe20007ffe0ff */
[----:B------:R-:W-:-:S03]  /*00c0*/  VIADD R3, R2, 0x1 ;  /* 0x0000000102037836 */ /* 0x000fc60000000000 */
[----:B--2---:R-:W-:-:S04]  /*00d0*/  ISETP.GE.AND P0, PT, R4, UR4, PT ;  /* 0x0000000404007c0c */ /* 0x004fc8000bf06270 */
[----:B---3--:R-:W-:-:S13]  /*00e0*/  ISETP.GE.OR P0, PT, R3, UR10, P0 ;  /* 0x0000000a03007c0c */ /* 0x008fda0008706670 */
[----:B------:R-:W-:Y:S05]  /*00f0*/  @P0 EXIT ;  /* 0x000000000000094d */ /* 0x000fea0003800000 */
[----:B------:R-:W0:Y:S01]  /*0100*/  LDCU UR11, c[0x0][0x39c] ;  /* 0x00007380ff0b77ac */ /* 0x000e220008000800 */
[----:B------:R-:W1:Y:S01]  /*0110*/  LDC.64 R44, c[0x0][0x390] ;  /* 0x0000e400ff2c7b82 */ /* 0x000e620000000a00 */
[----:B------:R-:W-:Y:S01]  /*0120*/  IMAD R3, R40, UR10, R2 ;  /* 0x0000000a28037c24 */ /* 0x000fe2000f8e0202 */
[----:B------:R-:W-:Y:S02]  /*0130*/  CS2R R50, SRZ ;  /* 0x0000000000327805 */ /* 0x000fe4000001ff00 */
[----:B------:R-:W-:Y:S02]  /*0140*/  CS2R R52, SRZ ;  /* 0x0000000000347805 */ /* 0x000fe4000001ff00 */
[----:B------:R-:W-:Y:S02]  /*0150*/  CS2R R48, SRZ ;  /* 0x0000000000307805 */ /* 0x000fe4000001ff00 */
[----:B------:R-:W-:Y:S01]  /*0160*/  CS2R R46, SRZ ;  /* 0x00000000002e7805 */ /* 0x000fe2000001ff00 */
[----:B------:R-:W2:Y:S01]  /*0170*/  LDCU.64 UR8, c[0x0][0x358] ;  /* 0x00006b00ff0877ac */ /* 0x000ea20008000a00 */
[----:B0-----:R-:W-:Y:S01]  /*0180*/  UISETP.GE.AND UP0, UPT, UR11, 0x1, UPT ;  /* 0x000000010b00788c */ /* 0x001fe2000bf06270 */
[----:B-1----:R-:W-:-:S08]  /*0190*/  IMAD.WIDE R44, R3, 0x8, R44 ;  /* 0x00000008032c7825 */ /* 0x002fd000078e022c */
[----:B--2---:R-:W-:Y:S05]  /*01a0*/  BRA.U !UP0, `(.L_x_0) ;  /* 0x0000001508147547 */ /* 0x004fea000b800000 */
[----:B------:R-:W0:Y:S01]  /*01b0*/  S2UR UR7, SR_CgaCtaId ;  /* 0x00000000000779c3 */ /* 0x000e220000008800 */
[----:B------:R-:W1:Y:S01]  /*01c0*/  LDCU.64 UR14, c[0x0][0x380] ;  /* 0x00007000ff0e77ac */ /* 0x000e620008000a00 */
[----:B------:R-:W-:Y:S01]  /*01d0*/  IMAD.U32 R3, RZ, RZ, UR11 ;  /* 0x0000000bff037e24 */ /* 0x000fe2000f8e00ff */
[----:B------:R-:W-:Y:S01]  /*01e0*/  SHF.L.U32 R5, R0, 0x1, RZ ;  /* 0x0000000100057819 */ /* 0x000fe200000006ff */
[----:B------:R-:W-:Y:S01]  /*01f0*/  IMAD R4, R43, UR10, RZ ;  /* 0x0000000a2b047c24 */ /* 0x000fe2000f8e02ff */
[----:B------:R-:W2:Y:S01]  /*0200*/  LDCU.64 UR12, c[0x0][0x380] ;  /* 0x00007000ff0c77ac */ /* 0x000ea20008000a00 */
[----:B------:R-:W-:Y:S01]  /*0210*/  IMAD R10, R40, R3, UR11 ;  /* 0x0000000b280a7e24 */ /* 0x000fe2000f8e0203 */
[----:B------:R-:W-:Y:S01]  /*0220*/  CS2R R46, SRZ ;  /* 0x00000000002e7805 */ /* 0x000fe2000001ff00 */
[----:B------:R-:W-:Y:S01]  /*0230*/  IMAD.MOV.U32 R9, RZ, RZ, 0x8 ;  /* 0x00000008ff097424 */ /* 0x000fe200078e00ff */
[----:B------:R-:W-:Y:S01]  /*0240*/  UMOV UR4, 0x400 ;  /* 0x0000040000047882 */ /* 0x000fe20000000000 */
[----:B------:R-:W-:Y:S01]  /*0250*/  IMAD.WIDE.U32 R2, R10, 0x8, RZ ;  /* 0x000000080a027825 */ /* 0x000fe200078e00ff */
[----:B------:R-:W-:Y:S01]  /*0260*/  UIADD3 UR6, UPT, UPT, UR4, 0x2000, URZ ;  /* 0x0000200004067890 */ /* 0x000fe2000fffe0ff */
[----:B------:R-:W-:-:S02]  /*0270*/  LEA R4, R4, UR5, 0x1 ;  /* 0x0000000504047c11 */ /* 0x000fc4000f8e08ff */
[----:B------:R-:W-:Y:S01]  /*0280*/  CS2R R48, SRZ ;  /* 0x0000000000307805 */ /* 0x000fe2000001ff00 */
[----:B------:R-:W-:Y:S01]  /*0290*/  IMAD R40, R40, UR11, R5 ;  /* 0x0000000b28287c24 */ /* 0x000fe2000f8e0205 */
[----:B------:R-:W-:Y:S01]  /*02a0*/  CS2R R52, SRZ ;  /* 0x0000000000347805 */ /* 0x000fe2000001ff00 */
[----:B------:R-:W-:Y:S01]  /*02b0*/  IMAD.WIDE.U32 R2, R0, 0x10, R2 ;  /* 0x0000001000027825 */ /* 0x000fe200078e0002 */
[----:B------:R-:W-:-:S03]  /*02c0*/  CS2R R50, SRZ ;  /* 0x0000000000327805 */ /* 0x000fc6000001ff00 */
[----:B-1----:R-:W-:Y:S01]  /*02d0*/  IMAD.WIDE.U32 R8, R40, R9, UR14 ;  /* 0x0000000e28087e25 */ /* 0x002fe2000f8e0009 */
[----:B--2---:R-:W-:Y:S01]  /*02e0*/  IADD3 R2, P0, PT, R2, UR12, RZ ;  /* 0x0000000c02027c10 */ /* 0x004fe2000ff1e0ff */
[----:B0-----:R-:W-:Y:S02]  /*02f0*/  ULEA UR6, UR7, UR6, 0x18 ;  /* 0x0000000607067291 */ /* 0x001fe4000f8ec0ff */
[----:B------:R-:W-:Y:S01]  /*0300*/  IMAD.IADD R6, R5, 0x1, R4 ;  /* 0x0000000105067824 */ /* 0x000fe200078e0204 */
[----:B------:R-:W-:Y:S01]  /*0310*/  IADD3 R4, P2, PT, R8, 0x8, RZ ;  /* 0x0000000808047810 */ /* 0x000fe20007f5e0ff */
[----:B------:R-:W-:Y:S01]  /*0320*/  ULEA UR4, UR7, UR4, 0x18 ;  /* 0x0000000407047291 */ /* 0x000fe2000f8ec0ff */
[----:B------:R-:W-:Y:S02]  /*0330*/  IADD3 R2, P1, PT, R2, 0x8, RZ ;  /* 0x0000000802027810 */ /* 0x000fe40007f3e0ff */
[----:B------:R-:W-:Y:S01]  /*0340*/  LEA R41, R43, UR6, 0x9 ;  /* 0x000000062b297c11 */ /* 0x000fe2000f8e48ff */
[----:B------:R-:W-:Y:S01]  /*0350*/  IMAD.X R7, RZ, RZ, R9, P2 ;  /* 0x000000ffff077224 */ /* 0x000fe200010e0609 */
[----:B------:R-:W-:-:S02]  /*0360*/  IADD3 R5, PT, PT, R5, R10, RZ ;  /* 0x0000000a05057210 */ /* 0x000fc40007ffe0ff */
[----:B------:R-:W-:Y:S01]  /*0370*/  IADD3.X R3, PT, PT, RZ, UR13, R3, P1, P0 ;  /* 0x0000000dff037c10 */ /* 0x000fe20008fe0403 */
[----:B------:R-:W-:Y:S01]  /*0380*/  IMAD R41, R0, 0x20, R41 ;  /* 0x0000002000297824 */ /* 0x000fe200078e0229 */
[----:B------:R-:W-:Y:S01]  /*0390*/  LEA R43, R43, UR4, 0x9 ;  /* 0x000000042b2b7c11 */ /* 0x000fe2000f8e48ff */
[----:B------:R-:W-:-:S06]  /*03a0*/  UMOV UR4, URZ ;  /* 0x000000ff00047c82 */ /* 0x000fcc0008000000 */
.L_x_1:
[----:B------:R-:W0:Y:S08]  /*03b0*/  LDC.64 R26, c[0x0][0x388] ;  /* 0x0000e200ff1a7b82 */ /* 0x000e300000000a00 */
[----:B------:R-:W-:Y:S01]  /*03c0*/  BAR.SYNC.DEFER_BLOCKING 0x0 ;  /* 0x0000000000007b1d */ /* 0x000fe20000010000 */
[----:B------:R-:W-:Y:S02]  /*03d0*/  HFMA2 R9, -RZ, RZ, 0, 4.76837158203125e-07 ;  /* 0x00000008ff097431 */ /* 0x000fe400000001ff */
[----:B------:R-:W-:Y:S01]  /*03e0*/  IMAD.MOV.U32 R12, RZ, RZ, 0x8 ;  /* 0x00000008ff0c7424 */ /* 0x000fe200078e00ff */
[----:B------:R-:W-:Y:S01]  /*03f0*/  MOV R10, R4 ;  /* 0x00000004000a7202 */ /* 0x000fe20000000f00 */
[----:B------:R-:W-:-:S02]  /*0400*/  IMAD.U32 R25, RZ, RZ, UR10 ;  /* 0x0000000aff197e24 */ /* 0x000fc4000f8e00ff */
[----:B------:R-:W-:Y:S02]  /*0410*/  IMAD.MOV.U32 R11, RZ, RZ, R7 ;  /* 0x000000ffff0b7224 */ /* 0x000fe400078e0007 */
[----:B------:R-:W-:-:S04]  /*0420*/  IMAD.WIDE.U32 R12, R5, R12, UR14 ;  /* 0x0000000e050c7e25 */ /* 0x000fc8000f8e000c */
[----:B------:R-:W-:-:S04]  /*0430*/  IMAD.WIDE.U32 R8, R40, R9, UR14 ;  /* 0x0000000e28087e25 */ /* 0x000fc8000f8e0009 */
[----:B0-----:R-:W-:Y:S01]  /*0440*/  IMAD.WIDE R26, R6, 0x8, R26 ;  /* 0x00000008061a7825 */ /* 0x001fe200078e021a */
[----:B------:R-:W2:Y:S04]  /*0450*/  LDG.E.64 R10, desc[UR8][R10.64] ;  /* 0x000000080a0a7981 */ /* 0x000ea8000c1e1b00 */
[----:B------:R0:W3:Y:S01]  /*0460*/  LDG.E.64 R14, desc[UR8][R2.64] ;  /* 0x00000008020e7981 */ /* 0x0000e2000c1e1b00 */
[----:B------:R-:W-:-:S03]  /*0470*/  IMAD.WIDE R24, R25, 0x8, R26 ;  /* 0x0000000819187825 */ /* 0x000fc600078e021a */
[----:B------:R-:W2:Y:S04]  /*0480*/  LDG.E.64 R8, desc[UR8][R8.64] ;  /* 0x0000000808087981 */ /* 0x000ea8000c1e1b00 */
[----:B------:R-:W3:Y:S04]  /*0490*/  LDG.E.64 R12, desc[UR8][R12.64] ;  /* 0x000000080c0c7981 */ /* 0x000ee8000c1e1b00 */
[----:B------:R-:W4:Y:S04]  /*04a0*/  LDG.E.64 R16, desc[UR8][R26.64] ;  /* 0x000000081a107981 */ /* 0x000f28000c1e1b00 */
[----:B------:R-:W4:Y:S04]  /*04b0*/  LDG.E.64 R18, desc[UR8][R26.64+0x8] ;  /* 0x000008081a127981 */ /* 0x000f28000c1e1b00 */
[----:B------:R-:W5:Y:S04]  /*04c0*/  LDG.E.64 R20, desc[UR8][R24.64] ;  /* 0x0000000818147981 */ /* 0x000f68000c1e1b00 */
[----:B------:R-:W5:Y:S01]  /*04d0*/  LDG.E.64 R22, desc[UR8][R24.64+0x8] ;  /* 0x0000080818167981 */ /* 0x000f62000c1e1b00 */
[C---:B------:R-:W-:Y:S01]  /*04e0*/  IMAD R29, R0.reuse, 0x20, R43 ;  /* 0x00000020001d7824 */ /* 0x040fe200078e022b */
[----:B------:R-:W-:Y:S01]  /*04f0*/  LEA R42, R0, UR6, 0x5 ;  /* 0x00000006002a7c11 */ /* 0x000fe2000f8e28ff */
[----:B------:R-:W-:Y:S01]  /*0500*/  UIADD3 UR4, UPT, UPT, UR4, 0x20, URZ ;  /* 0x0000002004047890 */ /* 0x000fe2000fffe0ff */
[----:B------:R-:W-:Y:S01]  /*0510*/  IADD3 R4, P1, PT, R4, 0x100, RZ ;  /* 0x0000010004047810 */ /* 0x000fe20007f3e0ff */
[----:B------:R-:W-:Y:S01]  /*0520*/  VIADD R40, R40, 0x20 ;  /* 0x0000002028287836 */ /* 0x000fe20000000000 */
[----:B0-----:R-:W-:Y:S01]  /*0530*/  IADD3 R2, P0, PT, R2, 0x100, RZ ;  /* 0x0000010002027810 */ /* 0x001fe20007f1e0ff */
[----:B------:R-:W-:Y:S01]  /*0540*/  UISETP.GE.AND UP0, UPT, UR4, UR11, UPT ;  /* 0x0000000b0400728c */ /* 0x000fe2000bf06270 */
[----:B------:R-:W-:Y:S01]  /*0550*/  IADD3 R5, PT, PT, R5, 0x20, RZ ;  /* 0x0000002005057810 */ /* 0x000fe20007ffe0ff */
[----:B------:R-:W-:Y:S01]  /*0560*/  IMAD.X R7, RZ, RZ, R7, P1 ;  /* 0x000000ffff077224 */ /* 0x000fe200008e0607 */
[----:B------:R-:W-:Y:S01]  /*0570*/  IADD3.X R3, PT, PT, RZ, R3, RZ, P0, !PT ;  /* 0x00000003ff037210 */ /* 0x000fe200007fe4ff */
[----:B--2---:R-:W-:Y:S04]  /*0580*/  STS.128 [R29], R8 ;  /* 0x000000081d007388 */ /* 0x004fe80000000c00 */
[----:B---3--:R-:W-:Y:S04]  /*0590*/  STS.128 [R29+0x10], R12 ;  /* 0x0000100c1d007388 */ /* 0x008fe80000000c00 */
[----:B----4-:R-:W-:Y:S04]  /*05a0*/  STS.128 [R41], R16 ;  /* 0x0000001029007388 */ /* 0x010fe80000000c00 */
[----:B-----5:R-:W-:Y:S01]  /*05b0*/  STS.128 [R41+0x10], R20 ;  /* 0x0000101429007388 */ /* 0x020fe20000000c00 */
[----:B------:R-:W-:Y:S06]  /*05c0*/  BAR.SYNC.DEFER_BLOCKING 0x0 ;  /* 0x0000000000007b1d */ /* 0x000fec0000010000 */
[----:B------:R-:W-:Y:S04]  /*05d0*/  LDS.128 R32, [R43] ;  /* 0x000000002b207984 */ /* 0x000fe80000000c00 */
[----:B------:R-:W0:Y:S04]  /*05e0*/  LDS.128 R36, [R42+0x10] ;  /* 0x000010002a247984 */ /* 0x000e280000000c00 */
[----:B------:R-:W1:Y:S04]  /*05f0*/  LDS.128 R24, [R42] ;  /* 0x000000002a187984 */ /* 0x000e680000000c00 */
[----:B------:R-:W2:Y:S04]  /*0600*/  LDS.128 R28, [R43+0x10] ;  /* 0x000010002b1c7984 */ /* 0x000ea80000000c00 */
[----:B------:R-:W-:Y:S04]  /*0610*/  LDS.128 R12, [R42+0x210] ;  /* 0x000210002a0c7984 */ /* 0x000fe80000000c00 */
[----:B------:R-:W-:Y:S01]  /*0620*/  LDS.128 R16, [R42+0x200] ;  /* 0x000200002a107984 */ /* 0x000fe20000000c00 */
[----:B0-----:R-:W-:-:S02]  /*0630*/  DMUL R10, R34, R36 ;  /* 0x00000024220a7228 */ /* 0x001fc40000000000 */
[----:B------:R-:W-:-:S06]  /*0640*/  DMUL R8, R34, R38 ;  /* 0x0000002622087228 */ /* 0x000fcc0000000000 */
[C---:B-1----:R-:W-:Y:S02]  /*0650*/  DFMA R34, R32.reuse, R24, R10 ;  /* 0x000000182022722b */ /* 0x042fe4000000000a */
[----:B------:R-:W-:Y:S02]  /*0660*/  DFMA R32, R32, R26, R8 ;  /* 0x0000001a2020722b */ /* 0x000fe40000000008 */
[----:B------:R-:W0:Y:S01]  /*0670*/  LDS.128 R8, [R43+0x20] ;  /* 0x000020002b087984 */ /* 0x000e220000000c00 */
[-C--:B--2---:R-:W-:Y:S02]  /*0680*/  DMUL R36, R36, R30.reuse ;  /* 0x0000001e24247228 */ /* 0x084fe40000000000 */
[----:B------:R-:W-:Y:S02]  /*0690*/  DMUL R30, R38, R30 ;  /* 0x0000001e261e7228 */ /* 0x000fe40000000000 */
[----:B------:R-:W-:Y:S02]  /*06a0*/  DADD R50, R34, R50 ;  /* 0x0000000022327229 */ /* 0x000fe40000000032 */
[----:B------:R-:W-:-:S02]  /*06b0*/  DADD R52, R32, R52 ;  /* 0x0000000020347229 */ /* 0x000fc40000000034 */
[-C--:B------:R-:W-:Y:S02]  /*06c0*/  DFMA R24, R24, R28.reuse, R36 ;  /* 0x0000001c1818722b */ /* 0x080fe40000000024 */
[----:B------:R-:W-:-:S06]  /*06d0*/  DFMA R26, R26, R28, R30 ;  /* 0x0000001c1a1a722b */ /* 0x000fcc000000001e */
[----:B------:R-:W-:Y:S02]  /*06e0*/  DADD R24, R24, R48 ;  /* 0x0000000018187229 */ /* 0x000fe40000000030 */
[----:B------:R-:W-:Y:S02]  /*06f0*/  DADD R26, R26, R46 ;  /* 0x000000001a1a7229 */ /* 0x000fe4000000002e */
[C---:B0-----:R-:W-:Y:S02]  /*0700*/  DMUL R22, R10.reuse, R12 ;  /* 0x0000000c0a167228 */ /* 0x041fe40000000000 */
[----:B------:R-:W-:-:S06]  /*0710*/  DMUL R30, R10, R14 ;  /* 0x0000000e0a1e7228 */ /* 0x000fcc0000000000 */
[C---:B------:R-:W-:Y:S02]  /*0720*/  DFMA R22, R8.reuse, R16, R22 ;  /* 0x000000100816722b */ /* 0x040fe40000000016 */
[----:B------:R-:W-:Y:S01]  /*0730*/  DFMA R30, R8, R18, R30 ;  /* 0x00000012081e722b */ /* 0x000fe2000000001e */
[----:B------:R-:W0:Y:S05]  /*0740*/  LDS.128 R8, [R43+0x30] ;  /* 0x000030002b087984 */ /* 0x000e2a0000000c00 */
[----:B------:R-:W-:Y:S02]  /*0750*/  DADD R22, R50, R22 ;  /* 0x0000000032167229 */ /* 0x000fe40000000016 */
[----:B------:R-:W-:-:S02]  /*0760*/  DADD R52, R52, R30 ;  /* 0x0000000034347229 */ /* 0x000fc4000000001e */
[-C--:B0-----:R-:W-:Y:S02]  /*0770*/  DMUL R20, R12, R10.reuse ;  /* 0x0000000a0c147228 */ /* 0x081fe40000000000 */
[----:B------:R-:W-:Y:S01]  /*0780*/  DMUL R28, R14, R10 ;  /* 0x0000000a0e1c7228 */ /* 0x000fe20000000000 */
[----:B------:R-:W-:Y:S05]  /*0790*/  LDS.128 R12, [R42+0x410] ;  /* 0x000410002a0c7984 */ /* 0x000fea0000000c00 */
[-C--:B------:R-:W-:Y:S02]  /*07a0*/  DFMA R20, R16, R8.reuse, R20 ;  /* 0x000000081014722b */ /* 0x080fe40000000014 */
[----:B------:R-:W-:Y:S01]  /*07b0*/  DFMA R28, R18, R8, R28 ;  /* 0x00000008121c722b */ /* 0x000fe2000000001c */
[----:B------:R-:W0:Y:S04]  /*07c0*/  LDS.128 R16, [R43+0x40] ;  /* 0x000040002b107984 */ /* 0x000e280000000c00 */
[----:B------:R-:W1:Y:S01]  /*07d0*/  LDS.128 R8, [R42+0x400] ;  /* 0x000400002a087984 */ /* 0x000e620000000c00 */
[----:B------:R-:W-:-:S02]  /*07e0*/  DADD R20, R24, R20 ;  /* 0x0000000018147229 */ /* 0x000fc40000000014 */
[----:B------:R-:W-:Y:S02]  /*07f0*/  DADD R26, R26, R28 ;  /* 0x000000001a1a7229 */ /* 0x000fe4000000001c */
[C---:B0-----:R-:W-:Y:S02]  /*0800*/  DMUL R32, R18.reuse, R12 ;  /* 0x0000000c12207228 */ /* 0x041fe40000000000 */
[----:B------:R-:W-:-:S06]  /*0810*/  DMUL R36, R18, R14 ;  /* 0x0000000e12247228 */ /* 0x000fcc0000000000 */
[C---:B-1----:R-:W-:Y:S02]  /*0820*/  DFMA R32, R16.reuse, R8, R32 ;  /* 0x000000081020722b */ /* 0x042fe40000000020 */
        /* <DEDUP_REMOVED lines=32> */
[----:B------:R-:W-:Y:S02]  /*0a30*/  DFMA R38, R16, R10, R18 ;  /* 0x0000000a1026722b */ /* 0x000fe40000000012 */
[----:B------:R-:W0:Y:S04]  /*0a40*/  LDS.128 R16, [R43+0x90] ;  /* 0x000090002b107984 */ /* 0x000e280000000c00 */
        /* <DEDUP_REMOVED lines=128> */
[----:B------:R-:W-:Y:S01]  /*1250*/  DADD R46, R22, R28 ;  /* 0x00000000162e7229 */ /* 0x000fe2000000001c */
[----:B------:R-:W-:Y:S01]  /*1260*/  LDS.128 R20, [R43+0x1b0] ;  /* 0x0001b0002b147984 */ /* 0x000fe20000000c00 */
[----:B------:R-:W-:-:S02]  /*1270*/  DADD R28, R36, R30 ;  /* 0x00000000241c7229 */ /* 0x000fc4000000001e */
[-C--:B0-----:R-:W-:Y:S02]  /*1280*/  DMUL R34, R12, R18.reuse ;  /* 0x000000120c227228 */ /* 0x081fe40000000000 */
[----:B------:R-:W-:Y:S01]  /*1290*/  DMUL R38, R14, R18 ;  /* 0x000000120e267228 */ /* 0x000fe20000000000 */
[----:B------:R-:W0:Y:S05]  /*12a0*/  LDS.128 R12, [R42+0x1a10] ;  /* 0x001a10002a0c7984 */ /* 0x000e2a0000000c00 */
[-C--:B------:R-:W-:Y:S02]  /*12b0*/  DFMA R34, R8, R16.reuse, R34 ;  /* 0x000000100822722b */ /* 0x080fe40000000022 */
[----:B------:R-:W-:Y:S01]  /*12c0*/  DFMA R38, R10, R16, R38 ;  /* 0x000000100a26722b */ /* 0x000fe20000000026 */
[----:B------:R-:W1:Y:S04]  /*12d0*/  LDS.128 R8, [R43+0x1a0] ;  /* 0x0001a0002b087984 */ /* 0x000e680000000c00 */
[----:B------:R-:W2:Y:S01]  /*12e0*/  LDS.128 R16, [R42+0x1a00] ;  /* 0x001a00002a107984 */ /* 0x000ea20000000c00 */
[----:B------:R-:W-:-:S02]  /*12f0*/  DADD R26, R24, R34 ;  /* 0x00000000181a7229 */ /* 0x000fc40000000022 */
[----:B------:R-:W-:Y:S02]  /*1300*/  DADD R24, R32, R38 ;  /* 0x0000000020187229 */ /* 0x000fe40000000026 */
[-C--:B0-----:R-:W-:Y:S02]  /*1310*/  DMUL R34, R12, R22.reuse ;  /* 0x000000160c227228 */ /* 0x081fe40000000000 */
[----:B------:R-:W-:Y:S02]  /*1320*/  DMUL R36, R14, R22 ;  /* 0x000000160e247228 */ /* 0x000fe40000000000 */
[C---:B-1----:R-:W-:Y:S02]  /*1330*/  DMUL R30, R10.reuse, R12 ;  /* 0x0000000c0a1e7228 */ /* 0x042fe40000000000 */
[----:B------:R-:W-:Y:S01]  /*1340*/  DMUL R10, R10, R14 ;  /* 0x0000000e0a0a7228 */ /* 0x000fe20000000000 */
[----:B------:R-:W-:Y:S01]  /*1350*/  LDS.128 R12, [R42+0x1c10] ;  /* 0x001c10002a0c7984 */ /* 0x000fe20000000c00 */
[----:B--2---:R-:W-:-:S02]  /*1360*/  DFMA R34, R16, R20, R34 ;  /* 0x000000141022722b */ /* 0x004fc40000000022 */
[----:B------:R-:W-:Y:S02]  /*1370*/  DFMA R36, R18, R20, R36 ;  /* 0x000000141224722b */ /* 0x000fe40000000024 */
[C---:B------:R-:W-:Y:S01]  /*1380*/  DFMA R30, R8.reuse, R16, R30 ;  /* 0x00000010081e722b */ /* 0x040fe2000000001e */
[----:B------:R-:W0:Y:S01]  /*1390*/  LDS.128 R20, [R43+0x1d0] ;  /* 0x0001d0002b147984 */ /* 0x000e220000000c00 */
[----:B------:R-:W-:Y:S02]  /*13a0*/  DFMA R32, R8, R18, R10 ;  /* 0x000000120820722b */ /* 0x000fe4000000000a */
[----:B------:R-:W-:Y:S01]  /*13b0*/  DADD R26, R26, R34 ;  /* 0x000000001a1a7229 */ /* 0x000fe20000000022 */
[----:B------:R-:W1:Y:S01]  /*13c0*/  LDS.128 R8, [R43+0x1c0] ;  /* 0x0001c0002b087984 */ /* 0x000e620000000c00 */
[----:B------:R-:W-:Y:S02]  /*13d0*/  DADD R24, R24, R36 ;  /* 0x0000000018187229 */ /* 0x000fe40000000024 */
[----:B------:R-:W-:Y:S01]  /*13e0*/  DADD R30, R46, R30 ;  /* 0x000000002e1e7229 */ /* 0x000fe2000000001e */
[----:B------:R-:W2:Y:S01]  /*13f0*/  LDS.128 R16, [R42+0x1c00] ;  /* 0x001c00002a107984 */ /* 0x000ea20000000c00 */
[----:B------:R-:W-:-:S02]  /*1400*/  DADD R28, R28, R32 ;  /* 0x000000001c1c7229 */ /* 0x000fc40000000020 */
[----:B0-----:R-:W-:Y:S02]  /*1410*/  DMUL R34, R12, R22 ;  /* 0x000000160c227228 */ /* 0x001fe40000000000 */
[C---:B-1----:R-:W-:Y:S02]  /*1420*/  DMUL R32, R10.reuse, R12 ;  /* 0x0000000c0a207228 */ /* 0x042fe40000000000 */
[----:B------:R-:W-:-:S04]  /*1430*/  DMUL R10, R10, R14 ;  /* 0x0000000e0a0a7228 */ /* 0x000fc80000000000 */
[----:B--2---:R-:W-:Y:S02]  /*1440*/  DFMA R34, R16, R20, R34 ;  /* 0x000000141022722b */ /* 0x004fe40000000022 */
[C---:B------:R-:W-:Y:S02]  /*1450*/  DFMA R36, R8.reuse, R16, R32 ;  /* 0x000000100824722b */ /* 0x040fe40000000020 */
[----:B------:R-:W-:Y:S02]  /*1460*/  DFMA R32, R8, R18, R10 ;  /* 0x000000120820722b */ /* 0x000fe4000000000a */
[----:B------:R-:W-:Y:S02]  /*1470*/  LDS.128 R8, [R42+0x1e10] ;  /* 0x001e10002a087984 */ /* 0x000fe40000000c00 */
[----:B------:R-:W-:Y:S02]  /*1480*/  DADD R26, R26, R34 ;  /* 0x000000001a1a7229 */ /* 0x000fe40000000022 */
[----:B------:R-:W-:-:S02]  /*1490*/  DADD R30, R30, R36 ;  /* 0x000000001e1e7229 */ /* 0x000fc40000000024 */
[----:B------:R-:W-:Y:S01]  /*14a0*/  DMUL R36, R14, R22 ;  /* 0x000000160e247228 */ /* 0x000fe20000000000 */
[----:B------:R-:W0:Y:S01]  /*14b0*/  LDS.128 R12, [R43+0x1e0] ;  /* 0x0001e0002b0c7984 */ /* 0x000e220000000c00 */
[----:B------:R-:W-:-:S06]  /*14c0*/  DADD R28, R28, R32 ;  /* 0x000000001c1c7229 */ /* 0x000fcc0000000020 */
[----:B------:R-:W-:Y:S01]  /*14d0*/  DFMA R36, R18, R20, R36 ;  /* 0x000000141224722b */ /* 0x000fe20000000024 */
[----:B------:R-:W1:Y:S04]  /*14e0*/  LDS.128 R16, [R43+0x1f0] ;  /* 0x0001f0002b107984 */ /* 0x000e680000000c00 */
[----:B------:R-:W2:Y:S03]  /*14f0*/  LDS.128 R20, [R42+0x1e00] ;  /* 0x001e00002a147984 */ /* 0x000ea60000000c00 */
[----:B------:R-:W-:Y:S02]  /*1500*/  DADD R24, R24, R36 ;  /* 0x0000000018187229 */ /* 0x000fe40000000024 */
[----:B0-----:R-:W-:-:S02]  /*1510*/  DMUL R32, R14, R8 ;  /* 0x000000080e207228 */ /* 0x001fc40000000000 */
[----:B------:R-:W-:Y:S02]  /*1520*/  DMUL R14, R14, R10 ;  /* 0x0000000a0e0e7228 */ /* 0x000fe40000000000 */
[-C--:B-1----:R-:W-:Y:S02]  /*1530*/  DMUL R8, R8, R18.reuse ;  /* 0x0000001208087228 */ /* 0x082fe40000000000 */
[----:B------:R-:W-:Y:S02]  /*1540*/  DMUL R10, R10, R18 ;  /* 0x000000120a0a7228 */ /* 0x000fe40000000000 */
[C---:B--2---:R-:W-:Y:S02]  /*1550*/  DFMA R32, R12.reuse, R20, R32 ;  /* 0x000000140c20722b */ /* 0x044fe40000000020 */
[----:B------:R-:W-:Y:S02]  /*1560*/  DFMA R14, R12, R22, R14 ;  /* 0x000000160c0e722b */ /* 0x000fe4000000000e */
[-C--:B------:R-:W-:Y:S01]  /*1570*/  DFMA R8, R20, R16.reuse, R8 ;  /* 0x000000101408722b */ /* 0x080fe20000000008 */
[----:B------:R-:W-:Y:S01]  /*1580*/  MOV R13, UR10 ;  /* 0x0000000a000d7c02 */ /* 0x000fe20008000f00 */
[----:B------:R-:W-:-:S02]  /*1590*/  DFMA R10, R22, R16, R10 ;  /* 0x00000010160a722b */ /* 0x000fc4000000000a */
[----:B------:R-:W-:Y:S02]  /*15a0*/  DADD R50, R30, R32 ;  /* 0x000000001e327229 */ /* 0x000fe40000000020 */
[----:B------:R-:W-:Y:S01]  /*15b0*/  DADD R52, R28, R14 ;  /* 0x000000001c347229 */ /* 0x000fe2000000000e */
[----:B------:R-:W-:Y:S01]  /*15c0*/  IMAD R6, R13, 0x20, R6 ;  /* 0x000000200d067824 */ /* 0x000fe200078e0206 */
[----:B------:R-:W-:Y:S02]  /*15d0*/  DADD R48, R26, R8 ;  /* 0x000000001a307229 */ /* 0x000fe40000000008 */
[----:B------:R-:W-:Y:S01]  /*15e0*/  DADD R46, R24, R10 ;  /* 0x00000000182e7229 */ /* 0x000fe2000000000a */
[----:B------:R-:W-:Y:S10]  /*15f0*/  BRA.U !UP0, `(.L_x_1) ;  /* 0xffffffed086c7547 */ /* 0x000ff4000b83ffff */
.L_x_0:
[----:B------:R-:W-:Y:S01]  /*1600*/  MOV R3, UR10 ;  /* 0x0000000a00037c02 */ /* 0x000fe20008000f00 */
[----:B------:R-:W-:Y:S04]  /*1610*/  STG.E.64 desc[UR8][R44.64], R50 ;  /* 0x000000322c007986 */ /* 0x000fe8000c101b08 */
[----:B------:R-:W-:Y:S01]  /*1620*/  IMAD.WIDE R2, R3, 0x8, R44 ;  /* 0x0000000803027825 */ /* 0x000fe200078e022c */
[----:B------:R-:W-:Y:S04]  /*1630*/  STG.E.64 desc[UR8][R44.64+0x8], R52 ;  /* 0x000008342c007986 */ /* 0x000fe8000c101b08 */
[----:B------:R-:W-:Y:S04]  /*1640*/  STG.E.64 desc[UR8][R2.64], R48 ;  /* 0x0000003002007986 */ /* 0x000fe8000c101b08 */
[----:B------:R-:W-:Y:S01]  /*1650*/  STG.E.64 desc[UR8][R2.64+0x8], R46 ;  /* 0x0000082e02007986 */ /* 0x000fe2000c101b08 */
[----:B------:R-:W-:Y:S05]  /*1660*/  EXIT ;  /* 0x000000000000794d */ /* 0x000fea0003800000 */
.L_x_2:
[----:B------:R-:W-:-:S00]  /*1670*/  BRA `(.L_x_2) ;  /* 0xfffffffc00fc7947 */ /* 0x000fc0000383ffff */
[----:B------:R-:W-:-:S00]  /*1680*/  NOP ;  /* 0x0000000000007918 */ /* 0x000fc00000000000 */
[----:B------:R-:W-:-:S00]  /*1690*/  NOP ;  /* 0x0000000000007918 */ /* 0x000fc00000000000 */
[----:B------:R-:W-:-:S00]  /*16a0*/  NOP ;  /* 0x0000000000007918 */ /* 0x000fc00000000000 */
[----:B------:R-:W-:-:S00]  /*16b0*/  NOP ;  /* 0x0000000000007918 */ /* 0x000fc00000000000 */
[----:B------:R-:W-:-:S00]  /*16c0*/  NOP ;  /* 0x0000000000007918 */ /* 0x000fc00000000000 */
[----:B------:R-:W-:-:S00]  /*16d0*/  NOP ;  /* 0x0000000000007918 */ /* 0x000fc00000000000 */
[----:B------:R-:W-:-:S00]  /*16e0*/  NOP ;  /* 0x0000000000007918 */ /* 0x000fc00000000000 */
[----:B------:R-:W-:-:S00]  /*16f0*/  NOP ;  /* 0x0000000000007918 */ /* 0x000fc00000000000 */
.L_x_3:


//--------------------- .nv.shared._Z9gmultiplyPdS_S_iii --------------------------
	.section	.nv.shared._Z9gmultiplyPdS_S_iii,"aw",@nobits
	.sectionflags	@""
	.align	16
.nv.shared._Z9gmultiplyPdS_S_iii:
	.zero		17408


//--------------------- .nv.shared.reserved.0     --------------------------
	.section	.nv.shared.reserved.0,"aw",@nobits
	.weak		__nv_reservedSMEM_offset_0_alias
	.size		__nv_reservedSMEM_offset_0_alias, 0, 64
	.other		__nv_reservedSMEM_offset_0_alias,@"STO_CUDA_RESERVED_SHARED STV_DEFAULT"
__nv_reservedSMEM_offset_0_alias:
	.zero		0
	.zero		64


//--------------------- .nv.constant0._Z9gmultiplyPdS_S_iii --------------------------
	.section	.nv.constant0._Z9gmultiplyPdS_S_iii,"a",@progbits
	.sectionflags	@""
	.align	4
.nv.constant0._Z9gmultiplyPdS_S_iii:
	.zero		932


//--------------------- SYMBOLS --------------------------

	.type		.nv.reservedSmem.offset0,@object
	.size		.nv.reservedSmem.offset0,0x4
	.type		.nv.reservedSmem.cap,@object
	.size		.nv.reservedSmem.cap,0x4
